//
// Generated by NVIDIA NVVM Compiler
//
// Compiler Build ID: CL-36424714
// Cuda compilation tools, release 13.0, V13.0.88
// Based on NVVM 20.0.0
//

.version 9.0
.target sm_100
.address_size 64

	// .globl	_Z14ArrSumOnDevicePKfS0_Pfi

.visible .entry _Z14ArrSumOnDevicePKfS0_Pfi(
	.param .u64 .ptr .align 1 _Z14ArrSumOnDevicePKfS0_Pfi_param_0,
	.param .u64 .ptr .align 1 _Z14ArrSumOnDevicePKfS0_Pfi_param_1,
	.param .u64 .ptr .align 1 _Z14ArrSumOnDevicePKfS0_Pfi_param_2,
	.param .u32 _Z14ArrSumOnDevicePKfS0_Pfi_param_3
)
{
	.reg .pred 	%p<2>;
	.reg .b32 	%r<6>;
	.reg .b32 	%f<4>;
	.reg .b64 	%rd<11>;

	ld.param.u64 	%rd1, [_Z14ArrSumOnDevicePKfS0_Pfi_param_0];
	ld.param.u64 	%rd2, [_Z14ArrSumOnDevicePKfS0_Pfi_param_1];
	ld.param.u64 	%rd3, [_Z14ArrSumOnDevicePKfS0_Pfi_param_2];
	ld.param.u32 	%r2, [_Z14ArrSumOnDevicePKfS0_Pfi_param_3];
	mov.u32 	%r3, %ctaid.x;
	mov.u32 	%r4, %ntid.x;
	mov.u32 	%r5, %tid.x;
	mad.lo.s32 	%r1, %r3, %r4, %r5;
	setp.ge.s32 	%p1, %r1, %r2;
	@%p1 bra 	$L__BB0_2;
	cvta.to.global.u64 	%rd4, %rd1;
	cvta.to.global.u64 	%rd5, %rd2;
	cvta.to.global.u64 	%rd6, %rd3;
	mul.wide.s32 	%rd7, %r1, 4;
	add.s64 	%rd8, %rd4, %rd7;
	ld.global.f32 	%f1, [%rd8];
	add.s64 	%rd9, %rd5, %rd7;
	ld.global.f32 	%f2, [%rd9];
	add.f32 	%f3, %f1, %f2;
	add.s64 	%rd10, %rd6, %rd7;
	st.global.f32 	[%rd10], %f3;
$L__BB0_2:
	ret;

}


// ===== COMPILED SASS (sm_100) =====

	.target	sm_100

	.elftype	@"ET_EXEC"


//--------------------- .note.nv.tkinfo           --------------------------
	.section	.note.nv.tkinfo,"",@"SHT_NOTE"
	.sectionflags	@"SHF_NOTE_NV_TKINFO"
	.tkinfo
        /*0018*/ 	.word	0x00000002
        /*0030*/ 	.string	""
        /*0030*/ 	.string	"ptxas"
        /*0030*/ 	.string	"Cuda compilation tools, release 13.0, V13.0.88"
        /*0030*/ 	.string	"Build cuda_13.0.r13.0/compiler.36424714_0"
        /*0030*/ 	.string	"-arch sm_100 -m 64 "



//--------------------- .note.nv.cuinfo           --------------------------
	.section	.note.nv.cuinfo,"",@"SHT_NOTE"
	.sectionflags	@"SHF_NOTE_NV_CUINFO"
        /*0018*/ 	.short	0x0002
        /*001a*/ 	.short	0x0064
        /*001c*/ 	.short	0x0082
	.zero		2


//--------------------- .nv.info                  --------------------------
	.section	.nv.info,"",@"SHT_CUDA_INFO"
	.align	4


	//----- nvinfo : EIATTR_REGCOUNT
	.align		4
        /*0000*/ 	.byte	0x04, 0x2f
        /*0002*/ 	.short	(.L_1 - .L_0)
	.align		4
.L_0:
        /*0004*/ 	.word	index@(_Z14ArrSumOnDevicePKfS0_Pfi)
        /*0008*/ 	.word	0x0000000c


	//----- nvinfo : EIATTR_FRAME_SIZE
	.align		4
.L_1:
        /*000c*/ 	.byte	0x04, 0x11
        /*000e*/ 	.short	(.L_3 - .L_2)
	.align		4
.L_2:
        /*0010*/ 	.word	index@(_Z14ArrSumOnDevicePKfS0_Pfi)
        /*0014*/ 	.word	0x00000000


	//----- nvinfo : EIATTR_MIN_STACK_SIZE
	.align		4
.L_3:
        /*0018*/ 	.byte	0x04, 0x12
        /*001a*/ 	.short	(.L_5 - .L_4)
	.align		4
.L_4:
        /*001c*/ 	.word	index@(_Z14ArrSumOnDevicePKfS0_Pfi)
        /*0020*/ 	.word	0x00000000
.L_5:


//--------------------- .nv.compat                --------------------------
	.section	.nv.compat,"",@"SHT_CUDA_COMPAT_INFO"
	.align	4
        /*0000*/ 	.byte	0x02, 0x09, 0x00, 0x00, 0x02, 0x02, 0x01, 0x00, 0x02, 0x05, 0x05, 0x00, 0x03, 0x07, 0x01, 0x01
        /*0010*/ 	.byte	0x02, 0x03, 0x00, 0x00, 0x02, 0x06, 0x01, 0x00, 0x04, 0x0b, 0x08, 0x00, 0x09, 0x00, 0x00, 0x00
        /*0020*/ 	.byte	0x00, 0x00, 0x00, 0x00


//--------------------- .nv.info._Z14ArrSumOnDevicePKfS0_Pfi --------------------------
	.section	.nv.info._Z14ArrSumOnDevicePKfS0_Pfi,"",@"SHT_CUDA_INFO"
	.sectionflags	@""
	.align	4


	//----- nvinfo : EIATTR_CUDA_API_VERSION
	.align		4
        /*0000*/ 	.byte	0x04, 0x37
        /*0002*/ 	.short	(.L_7 - .L_6)
.L_6:
        /*0004*/ 	.word	0x00000082


	//----- nvinfo : EIATTR_KPARAM_INFO
	.align		4
.L_7:
        /*0008*/ 	.byte	0x04, 0x17
        /*000a*/ 	.short	(.L_9 - .L_8)
.L_8:
        /*000c*/ 	.word	0x00000000
        /*0010*/ 	.short	0x0003
        /*0012*/ 	.short	0x0018
        /*0014*/ 	.byte	0x00, 0xf0, 0x11, 0x00


	//----- nvinfo : EIATTR_KPARAM_INFO
	.align		4
.L_9:
        /*0018*/ 	.byte	0x04, 0x17
        /*001a*/ 	.short	(.L_11 - .L_10)
.L_10:
        /*001c*/ 	.word	0x00000000
        /*0020*/ 	.short	0x0002
        /*0022*/ 	.short	0x0010
        /*0024*/ 	.byte	0x00, 0xf5, 0x21, 0x00


	//----- nvinfo : EIATTR_KPARAM_INFO
	.align		4
.L_11:
        /*0028*/ 	.byte	0x04, 0x17
        /*002a*/ 	.short	(.L_13 - .L_12)
.L_12:
        /*002c*/ 	.word	0x00000000
        /*0030*/ 	.short	0x0001
        /*0032*/ 	.short	0x0008
        /*0034*/ 	.byte	0x00, 0xf5, 0x21, 0x00


	//----- nvinfo : EIATTR_KPARAM_INFO
	.align		4
.L_13:
        /*0038*/ 	.byte	0x04, 0x17
        /*003a*/ 	.short	(.L_15 - .L_14)
.L_14:
        /*003c*/ 	.word	0x00000000
        /*0040*/ 	.short	0x0000
        /*0042*/ 	.short	0x0000
        /*0044*/ 	.byte	0x00, 0xf5, 0x21, 0x00


	//----- nvinfo : EIATTR_SPARSE_MMA_MASK
	.align		4
.L_15:
        /*0048*/ 	.byte	0x03, 0x50
        /*004a*/ 	.short	0x0000


	//----- nvinfo : EIATTR_MAXREG_COUNT
	.align		4
        /*004c*/ 	.byte	0x03, 0x1b
        /*004e*/ 	.short	0x00ff


	//----- nvinfo : EIATTR_MERCURY_ISA_VERSION
	.align		4
        /*0050*/ 	.byte	0x03, 0x5f
        /*0052*/ 	.short	0x0101


	//----- nvinfo : EIATTR_VRC_CTA_INIT_COUNT
	.align		4
        /*0054*/ 	.byte	0x02, 0x4a
	.zero		1
	.zero		1


	//----- nvinfo : EIATTR_EXIT_INSTR_OFFSETS
	.align		4
        /*0058*/ 	.byte	0x04, 0x1c
        /*005a*/ 	.short	(.L_17 - .L_16)


	//   ....[0]....
.L_16:
        /*005c*/ 	.word	0x00000070


	//   ....[1]....
        /*0060*/ 	.word	0x00000130


	//----- nvinfo : EIATTR_CBANK_PARAM_SIZE
	.align		4
.L_17:
        /*0064*/ 	.byte	0x03, 0x19
        /*0066*/ 	.short	0x001c


	//----- nvinfo : EIATTR_PARAM_CBANK
	.align		4
        /*0068*/ 	.byte	0x04, 0x0a
        /*006a*/ 	.short	(.L_19 - .L_18)
	.align		4
.L_18:
        /*006c*/ 	.word	index@(.nv.constant0._Z14ArrSumOnDevicePKfS0_Pfi)
        /*0070*/ 	.short	0x0380
        /*0072*/ 	.short	0x001c


	//----- nvinfo : EIATTR_SW_WAR
	.align		4
.L_19:
        /*0074*/ 	.byte	0x04, 0x36
        /*0076*/ 	.short	(.L_21 - .L_20)
.L_20:
        /*0078*/ 	.word	0x00000008
.L_21:


//--------------------- .nv.callgraph             --------------------------
	.section	.nv.callgraph,"",@"SHT_CUDA_CALLGRAPH"
	.align	4
	.sectionentsize	8
	.align		4
        /*0000*/ 	.word	0x00000000
	.align		4
        /*0004*/ 	.word	0xffffffff
	.align		4
        /*0008*/ 	.word	0x00000000
	.align		4
        /*000c*/ 	.word	0xfffffffe
	.align		4
        /*0010*/ 	.word	0x00000000
	.align		4
        /*0014*/ 	.word	0xfffffffd
	.align		4
        /*0018*/ 	.word	0x00000000
	.align		4
        /*001c*/ 	.word	0xfffffffc


//--------------------- .text._Z14ArrSumOnDevicePKfS0_Pfi --------------------------
	.section	.text._Z14ArrSumOnDevicePKfS0_Pfi,"ax",@progbits
	.align	128
        .global         _Z14ArrSumOnDevicePKfS0_Pfi
        .type           _Z14ArrSumOnDevicePKfS0_Pfi,@function
        .size           _Z14ArrSumOnDevicePKfS0_Pfi,(.L_x_1 - _Z14ArrSumOnDevicePKfS0_Pfi)
        .other          _Z14ArrSumOnDevicePKfS0_Pfi,@"STO_CUDA_ENTRY STV_DEFAULT"
_Z14ArrSumOnDevicePKfS0_Pfi:
.text._Z14ArrSumOnDevicePKfS0_Pfi:
[----:B------:R-:W-:Y:S01]  /*0000*/  LDC R1, c[0x0][0x37c] ;  /* 0x0000df00ff017b82 */ /* 0x000fe20000000800 */
[----:B------:R-:W0:Y:S07]  /*0010*/  S2R R0, SR_TID.X ;  /* 0x0000000000007919 */ /* 0x000e2e0000002100 */
[----:B------:R-:W0:Y:S01]  /*0020*/  S2UR UR4, SR_CTAID.X ;  /* 0x00000000000479c3 */ /* 0x000e220000002500 */
[----:B------:R-:W1:Y:S07]  /*0030*/  LDCU UR5, c[0x0][0x398] ;  /* 0x00007300ff0577ac */ /* 0x000e6e0008000800 */
[----:B------:R-:W0:Y:S02]  /*0040*/  LDC R9, c[0x0][0x360] ;  /* 0x0000d800ff097b82 */ /* 0x000e240000000800 */
[----:B0-----:R-:W-:-:S05]  /*0050*/  IMAD R9, R9, UR4, R0 ;  /* 0x0000000409097c24 */ /* 0x001fca000f8e0200 */
[----:B-1----:R-:W-:-:S13]  /*0060*/  ISETP.GE.AND P0, PT, R9, UR5, PT ;  /* 0x0000000509007c0c */ /* 0x002fda000bf06270 */
[----:B------:R-:W-:Y:S05]  /*0070*/  @P0 EXIT ;  /* 0x000000000000094d */ /* 0x000fea0003800000 */
[----:B------:R-:W0:Y:S01]  /*0080*/  LDC.64 R2, c[0x0][0x380] ;  /* 0x0000e000ff027b82 */ /* 0x000e220000000a00 */
[----:B------:R-:W1:Y:S07]  /*0090*/  LDCU.64 UR4, c[0x0][0x358] ;  /* 0x00006b00ff0477ac */ /* 0x000e6e0008000a00 */
[----:B------:R-:W2:Y:S08]  /*00a0*/  LDC.64 R4, c[0x0][0x388] ;  /* 0x0000e200ff047b82 */ /* 0x000eb00000000a00 */
[----:B------:R-:W3:Y:S01]  /*00b0*/  LDC.64 R6, c[0x0][0x390] ;  /* 0x0000e400ff067b82 */ /* 0x000ee20000000a00 */
[----:B0-----:R-:W-:-:S06]  /*00c0*/  IMAD.WIDE R2, R9, 0x4, R2 ;  /* 0x0000000409027825 */ /* 0x001fcc00078e0202 */
[----:B-1----:R-:W4:Y:S01]  /*00d0*/  LDG.E R2, desc[UR4][R2.64] ;  /* 0x0000000402027981 */ /* 0x002f22000c1e1900 */
[----:B--2---:R-:W-:-:S06]  /*00e0*/  IMAD.WIDE R4, R9, 0x4, R4 ;  /* 0x0000000409047825 */ /* 0x004fcc00078e0204 */
[----:B------:R-:W4:Y:S01]  /*00f0*/  LDG.E R5, desc[UR4][R4.64] ;  /* 0x0000000404057981 */ /* 0x000f22000c1e1900 */
[----:B---3--:R-:W-:-:S04]  /*0100*/  IMAD.WIDE R6, R9, 0x4, R6 ;  /* 0x0000000409067825 */ /* 0x008fc800078e0206 */
[----:B----4-:R-:W-:-:S05]  /*0110*/  FADD R9, R2, R5 ;  /* 0x0000000502097221 */ /* 0x010fca0000000000 */
[----:B------:R-:W-:Y:S01]  /*0120*/  STG.E desc[UR4][R6.64], R9 ;  /* 0x0000000906007986 */ /* 0x000fe2000c101904 */
[----:B------:R-:W-:Y:S05]  /*0130*/  EXIT ;  /* 0x000000000000794d */ /* 0x000fea0003800000 */
.L_x_0:
[----:B------:R-:W-:-:S00]  /*0140*/  BRA `(.L_x_0) ;  /* 0xfffffffc00fc7947 */ /* 0x000fc0000383ffff */
[----:B------:R-:W-:-:S00]  /*0150*/  NOP ;  /* 0x0000000000007918 */ /* 0x000fc00000000000 */
        /* <DEDUP_REMOVED lines=10> */
.L_x_1:


//--------------------- .nv.shared.reserved.0     --------------------------
	.section	.nv.shared.reserved.0,"aw",@nobits
	.weak		__nv_reservedSMEM_offset_0_alias
	.size		__nv_reservedSMEM_offset_0_alias, 0, 64
	.other		__nv_reservedSMEM_offset_0_alias,@"STO_CUDA_RESERVED_SHARED STV_DEFAULT"
__nv_reservedSMEM_offset_0_alias:
	.zero		0
	.zero		64


//--------------------- .nv.constant0._Z14ArrSumOnDevicePKfS0_Pfi --------------------------
	.section	.nv.constant0._Z14ArrSumOnDevicePKfS0_Pfi,"a",@progbits
	.sectionflags	@""
	.align	4
.nv.constant0._Z14ArrSumOnDevicePKfS0_Pfi:
	.zero		924


//--------------------- SYMBOLS --------------------------

	.type		.nv.reservedSmem.offset0,@object
	.size		.nv.reservedSmem.offset0,0x4
